	.headerflags	@"EF_CUDA_TEXMODE_UNIFIED EF_CUDA_64BIT_ADDRESS EF_CUDA_ACCELERATORS EF_CUDA_SM90 EF_CUDA_VIRTUAL_SM(EF_CUDA_SM90)"
	.elftype	@"ET_EXEC"


//--------------------- .nv.info                  --------------------------
	.section	.nv.info,"",@"SHT_CUDA_INFO"
	.align	4


	//----- nvinfo : EIATTR_REGCOUNT
	.align		4
        /*0000*/ 	.byte	0x04, 0x2f
        /*0002*/ 	.short	(.L_1 - .L_0)
	.align		4
.L_0:
        /*0004*/ 	.word	index@(triton_poi_fused_convolution_relu_threshold_backward_42)
        /*0008*/ 	.word	0x0000000e


	//----- nvinfo : EIATTR_MIN_STACK_SIZE
	.align		4
.L_1:
        /*000c*/ 	.byte	0x04, 0x12
        /*000e*/ 	.short	(.L_3 - .L_2)
	.align		4
.L_2:
        /*0010*/ 	.word	index@(triton_poi_fused_convolution_relu_threshold_backward_42)
        /*0014*/ 	.word	0x00000000


	//----- nvinfo : EIATTR_FRAME_SIZE
	.align		4
.L_3:
        /*0018*/ 	.byte	0x04, 0x11
        /*001a*/ 	.short	(.L_5 - .L_4)
	.align		4
.L_4:
        /*001c*/ 	.word	index@(triton_poi_fused_convolution_relu_threshold_backward_42)
        /*0020*/ 	.word	0x00000000


	//----- nvinfo : EIATTR_MIN_STACK_SIZE
	.align		4
.L_5:
        /*0024*/ 	.byte	0x04, 0x12
        /*0026*/ 	.short	(.L_7 - .L_6)
	.align		4
.L_6:
        /*0028*/ 	.word	index@(triton_poi_fused_convolution_relu_threshold_backward_42)
        /*002c*/ 	.word	0x00000000
.L_7:


//--------------------- .nv.info.triton_poi_fused_convolution_relu_threshold_backward_42 --------------------------
	.section	.nv.info.triton_poi_fused_convolution_relu_threshold_backward_42,"",@"SHT_CUDA_INFO"
	.sectionflags	@""
	.align	4


	//----- nvinfo : EIATTR_CUDA_API_VERSION
	.align		4
        /*0000*/ 	.byte	0x04, 0x37
        /*0002*/ 	.short	(.L_9 - .L_8)
.L_8:
        /*0004*/ 	.word	0x0000007c


	//----- nvinfo : EIATTR_KPARAM_INFO
	.align		4
.L_9:
        /*0008*/ 	.byte	0x04, 0x17
        /*000a*/ 	.short	(.L_11 - .L_10)
.L_10:
        /*000c*/ 	.word	0x00000000
        /*0010*/ 	.short	0x0003
        /*0012*/ 	.short	0x0018
        /*0014*/ 	.byte	0x00, 0xf0, 0x11, 0x00


	//----- nvinfo : EIATTR_KPARAM_INFO
	.align		4
.L_11:
        /*0018*/ 	.byte	0x04, 0x17
        /*001a*/ 	.short	(.L_13 - .L_12)
.L_12:
        /*001c*/ 	.word	0x00000000
        /*0020*/ 	.short	0x0002
        /*0022*/ 	.short	0x0010
        /*0024*/ 	.byte	0x00, 0xf4, 0x21, 0x00


	//----- nvinfo : EIATTR_KPARAM_INFO
	.align		4
.L_13:
        /*0028*/ 	.byte	0x04, 0x17
        /*002a*/ 	.short	(.L_15 - .L_14)
.L_14:
        /*002c*/ 	.word	0x00000000
        /*0030*/ 	.short	0x0001
        /*0032*/ 	.short	0x0008
        /*0034*/ 	.byte	0x00, 0xf4, 0x21, 0x00


	//----- nvinfo : EIATTR_KPARAM_INFO
	.align		4
.L_15:
        /*0038*/ 	.byte	0x04, 0x17
        /*003a*/ 	.short	(.L_17 - .L_16)
.L_16:
        /*003c*/ 	.word	0x00000000
        /*0040*/ 	.short	0x0000
        /*0042*/ 	.short	0x0000
        /*0044*/ 	.byte	0x00, 0xf4, 0x21, 0x00


	//----- nvinfo : EIATTR_SPARSE_MMA_MASK
	.align		4
.L_17:
        /*0048*/ 	.byte	0x03, 0x50
        /*004a*/ 	.short	0x0000


	//----- nvinfo : EIATTR_MAXREG_COUNT
	.align		4
        /*004c*/ 	.byte	0x03, 0x1b
        /*004e*/ 	.short	0x00ff


	//----- nvinfo : EIATTR_EXIT_INSTR_OFFSETS
	.align		4
        /*0050*/ 	.byte	0x04, 0x1c
        /*0052*/ 	.short	(.L_19 - .L_18)


	//   ....[0]....
.L_18:
        /*0054*/ 	.word	0x00000220


	//   ....[1]....
        /*0058*/ 	.word	0x00000240


	//----- nvinfo : EIATTR_REQNTID
	.align		4
.L_19:
        /*005c*/ 	.byte	0x04, 0x10
        /*005e*/ 	.short	(.L_21 - .L_20)
.L_20:
        /*0060*/ 	.word	0x00000080
        /*0064*/ 	.word	0x00000001
        /*0068*/ 	.word	0x00000001


	//----- nvinfo : EIATTR_CBANK_PARAM_SIZE
	.align		4
.L_21:
        /*006c*/ 	.byte	0x03, 0x19
        /*006e*/ 	.short	0x001c


	//----- nvinfo : EIATTR_PARAM_CBANK
	.align		4
        /*0070*/ 	.byte	0x04, 0x0a
        /*0072*/ 	.short	(.L_23 - .L_22)
	.align		4
.L_22:
        /*0074*/ 	.word	index@(.nv.constant0.triton_poi_fused_convolution_relu_threshold_backward_42)
        /*0078*/ 	.short	0x0210
        /*007a*/ 	.short	0x001c


	//----- nvinfo : EIATTR_SW_WAR
	.align		4
.L_23:
        /*007c*/ 	.byte	0x04, 0x36
        /*007e*/ 	.short	(.L_25 - .L_24)
.L_24:
        /*0080*/ 	.word	0x00000008
.L_25:


//--------------------- .nv.callgraph             --------------------------
	.section	.nv.callgraph,"",@"SHT_CUDA_CALLGRAPH"
	.align	4
	.sectionentsize	8
	.align		4
        /*0000*/ 	.word	0x00000000
	.align		4
        /*0004*/ 	.word	0xffffffff
	.align		4
        /*0008*/ 	.word	0x00000000
	.align		4
        /*000c*/ 	.word	0xfffffffe
	.align		4
        /*0010*/ 	.word	0x00000000
	.align		4
        /*0014*/ 	.word	0xfffffffd
	.align		4
        /*0018*/ 	.word	0x00000000
	.align		4
        /*001c*/ 	.word	0xfffffffc


//--------------------- .text.triton_poi_fused_convolution_relu_threshold_backward_42 --------------------------
	.section	.text.triton_poi_fused_convolution_relu_threshold_backward_42,"ax",@progbits
	.align	128
        .global         triton_poi_fused_convolution_relu_threshold_backward_42
        .type           triton_poi_fused_convolution_relu_threshold_backward_42,@function
        .size           triton_poi_fused_convolution_relu_threshold_backward_42,(.L_x_1 - triton_poi_fused_convolution_relu_threshold_backward_42)
        .other          triton_poi_fused_convolution_relu_threshold_backward_42,@"STO_CUDA_ENTRY STV_DEFAULT"
triton_poi_fused_convolution_relu_threshold_backward_42:
.text.triton_poi_fused_convolution_relu_threshold_backward_42:
[----:B------:R-:W0:Y:S02]  /*0000*/  LDC R1, c[0x0][0x28] ;  /* 0x00000a00ff017b82 */ /* 0x000e240000000800 */
[----:B------:R-:W1:Y:S01]  /*0010*/  S2R R0, SR_TID.X ;  /* 0x0000000000007919 */ /* 0x000e620000002100 */
[----:B------:R-:W2:Y:S01]  /*0020*/  LDC.64 R4, c[0x0][0x218] ;  /* 0x00008600ff047b82 */ /* 0x000ea20000000a00 */
[----:B------:R-:W-:Y:S01]  /*0030*/  CS2R R10, SRZ ;  /* 0x00000000000a7805 */ /* 0x000fe2000001ff00 */
[----:B------:R-:W-:Y:S01]  /*0040*/  ULDC.64 UR4, c[0x0][0x208] ;  /* 0x0000820000047ab9 */ /* 0x000fe20000000a00 */
[----:B------:R-:W3:Y:S01]  /*0050*/  S2R R7, SR_CTAID.X ;  /* 0x0000000000077919 */ /* 0x000ee20000002500 */
[----:B------:R-:W-:-:S04]  /*0060*/  ULDC.64 UR6, c[0x0][0x220] ;  /* 0x0000880000067ab9 */ /* 0x000fc80000000a00 */
[----:B------:R-:W4:Y:S01]  /*0070*/  LDC.64 R2, c[0x0][0x210] ;  /* 0x00008400ff027b82 */ /* 0x000f220000000a00 */
[----:B-1----:R-:W-:-:S05]  /*0080*/  IMAD.SHL.U32 R0, R0, 0x2, RZ ;  /* 0x0000000200007824 */ /* 0x002fca00078e00ff */
[----:B------:R-:W-:-:S05]  /*0090*/  LOP3.LUT R0, R0, 0xfe, RZ, 0xc0, !PT ;  /* 0x000000fe00007812 */ /* 0x000fca00078ec0ff */
[----:B---3--:R-:W-:-:S04]  /*00a0*/  IMAD R7, R7, 0x100, R0 ;  /* 0x0000010007077824 */ /* 0x008fc800078e0200 */
[C---:B------:R-:W-:Y:S01]  /*00b0*/  IMAD.HI R0, R7.reuse, 0x4ec4ec4f, RZ ;  /* 0x4ec4ec4f07007827 */ /* 0x040fe200078e02ff */
[----:B------:R-:W-:-:S03]  /*00c0*/  ISETP.GE.AND P0, PT, R7, 0x3400, PT ;  /* 0x000034000700780c */ /* 0x000fc60003f06270 */
[----:B----4-:R-:W-:Y:S01]  /*00d0*/  IMAD.WIDE R2, R7, 0x4, R2 ;  /* 0x0000000407027825 */ /* 0x010fe200078e0202 */
[----:B------:R-:W-:-:S04]  /*00e0*/  SHF.R.U32.HI R9, RZ, 0x1f, R0 ;  /* 0x0000001fff097819 */ /* 0x000fc80000011600 */
[----:B------:R-:W-:-:S05]  /*00f0*/  LEA.HI.SX32 R0, R0, R9, 0x1a ;  /* 0x0000000900007211 */ /* 0x000fca00078fd2ff */
[----:B------:R-:W-:-:S04]  /*0100*/  IMAD R9, R0, -0xd0, R7 ;  /* 0xffffff3000097824 */ /* 0x000fc800078e0207 */
[----:B--2---:R-:W-:Y:S01]  /*0110*/  IMAD.WIDE R4, R9, 0x4, R4 ;  /* 0x0000000409047825 */ /* 0x004fe200078e0204 */
[----:B------:R-:W-:-:S04]  /*0120*/  CS2R R8, SRZ ;  /* 0x0000000000087805 */ /* 0x000fc8000001ff00 */
[----:B------:R-:W2:Y:S04]  /*0130*/  @!P0 LDG.E.EL.64 R10, desc[UR4][R4.64] ;  /* 0x00000004040a8981 */ /* 0x000ea8000c2e1b00 */
[----:B------:R1:W2:Y:S02]  /*0140*/  @!P0 LDG.E.64 R8, desc[UR4][R2.64] ;  /* 0x0000000402088981 */ /* 0x0002a4000c1e1b00 */
[----:B-1----:R-:W-:-:S04]  /*0150*/  IADD3 R2, P3, R7, UR6, RZ ;  /* 0x0000000607027c10 */ /* 0x002fc8000ff7e0ff */
[----:B------:R-:W-:Y:S02]  /*0160*/  LEA.HI.X.SX32 R3, R7, UR7, 0x1, P3 ;  /* 0x0000000707037c11 */ /* 0x000fe400098f0eff */
[----:B--2---:R-:W-:Y:S01]  /*0170*/  FSETP.GEU.AND P2, PT, R8, -R10, PT ;  /* 0x8000000a0800720b */ /* 0x004fe20003f4e000 */
[----:B------:R-:W-:Y:S01]  /*0180*/  FADD R8, R10, R8 ;  /* 0x000000080a087221 */ /* 0x000fe20000000000 */
[----:B------:R-:W-:Y:S01]  /*0190*/  FADD R0, R11, R9 ;  /* 0x000000090b007221 */ /* 0x000fe20000000000 */
[----:B------:R-:W-:-:S03]  /*01a0*/  FSETP.GEU.AND P1, PT, R9, -R11, PT ;  /* 0x8000000b0900720b */ /* 0x000fc60003f2e000 */
[----:B------:R-:W-:Y:S02]  /*01b0*/  FSEL R8, R8, RZ, P2 ;  /* 0x000000ff08087208 */ /* 0x000fe40001000000 */
[----:B------:R-:W-:Y:S02]  /*01c0*/  FSEL R0, R0, RZ, P1 ;  /* 0x000000ff00007208 */ /* 0x000fe40000800000 */
[----:B------:R-:W-:Y:S02]  /*01d0*/  FSETP.GTU.AND P2, PT, R8, RZ, PT ;  /* 0x000000ff0800720b */ /* 0x000fe40003f4c000 */
[----:B------:R-:W-:Y:S02]  /*01e0*/  FSETP.GTU.AND P1, PT, R0, RZ, PT ;  /* 0x000000ff0000720b */ /* 0x000fe40003f2c000 */
[----:B------:R-:W-:Y:S02]  /*01f0*/  SEL R0, RZ, 0x1, P2 ;  /* 0x00000001ff007807 */ /* 0x000fe40001000000 */
[----:B------:R-:W-:-:S05]  /*0200*/  SEL R5, RZ, 0x100, P1 ;  /* 0x00000100ff057807 */ /* 0x000fca0000800000 */
[----:B------:R-:W-:Y:S01]  /*0210*/  IMAD.IADD R5, R0, 0x1, R5 ;  /* 0x0000000100057824 */ /* 0x000fe200078e0205 */
[----:B------:R-:W-:Y:S06]  /*0220*/  @P0 EXIT ;  /* 0x000000000000094d */ /* 0x000fec0003800000 */
[----:B------:R-:W-:Y:S01]  /*0230*/  STG.E.U16 desc[UR4][R2.64], R5 ;  /* 0x0000000502007986 */ /* 0x000fe2000c101504 */
[----:B------:R-:W-:Y:S05]  /*0240*/  EXIT ;  /* 0x000000000000794d */ /* 0x000fea0003800000 */
.L_x_0:
[----:B------:R-:W-:-:S00]  /*0250*/  BRA `(.L_x_0) ;  /* 0xfffffffc00fc7947 */ /* 0x000fc0000383ffff */
[----:B------:R-:W-:-:S00]  /*0260*/  NOP ;  /* 0x0000000000007918 */ /* 0x000fc00000000000 */
        /* <DEDUP_REMOVED lines=9> */
.L_x_1:


//--------------------- .nv.constant0.triton_poi_fused_convolution_relu_threshold_backward_42 --------------------------
	.section	.nv.constant0.triton_poi_fused_convolution_relu_threshold_backward_42,"a",@progbits
	.sectionflags	@""
	.align	4
.nv.constant0.triton_poi_fused_convolution_relu_threshold_backward_42:
	.zero		556
